//
// Generated by NVIDIA NVVM Compiler
//
// Compiler Build ID: CL-36424714
// Cuda compilation tools, release 13.0, V13.0.88
// Based on NVVM 20.0.0
//

.version 9.0
.target sm_100
.address_size 64

	// .globl	_Z7scatterPKfPKiPf

.visible .entry _Z7scatterPKfPKiPf(
	.param .u64 .ptr .align 1 _Z7scatterPKfPKiPf_param_0,
	.param .u64 .ptr .align 1 _Z7scatterPKfPKiPf_param_1,
	.param .u64 .ptr .align 1 _Z7scatterPKfPKiPf_param_2
)
{
	.reg .pred 	%p<3>;
	.reg .b16 	%rs<8>;
	.reg .b32 	%r<15>;
	.reg .b32 	%f<2>;
	.reg .b64 	%rd<13>;

	ld.param.u64 	%rd1, [_Z7scatterPKfPKiPf_param_0];
	ld.param.u64 	%rd2, [_Z7scatterPKfPKiPf_param_1];
	ld.param.u64 	%rd3, [_Z7scatterPKfPKiPf_param_2];
	mov.u32 	%r3, %ctaid.x;
	mov.u32 	%r4, %ntid.x;
	mov.u32 	%r5, %tid.x;
	mad.lo.s32 	%r1, %r3, %r4, %r5;
	setp.gt.s32 	%p1, %r1, 25087;
	@%p1 bra 	$L__BB0_3;
	cvta.to.global.u64 	%rd4, %rd2;
	mul.wide.s32 	%rd5, %r1, 4;
	add.s64 	%rd6, %rd4, %rd5;
	ld.global.nc.u32 	%r2, [%rd6];
	setp.gt.u32 	%p2, %r2, 511;
	@%p2 bra 	$L__BB0_3;
	mul.hi.s32 	%r6, %r1, 1402438301;
	shr.u32 	%r7, %r6, 31;
	shr.s32 	%r8, %r6, 13;
	add.s32 	%r9, %r8, %r7;
	mul.lo.s32 	%r10, %r9, 25088;
	sub.s32 	%r11, %r1, %r10;
	cvt.u16.u32 	%rs1, %r11;
	mul.hi.s16 	%rs2, %rs1, 2675;
	shr.u16 	%rs3, %rs2, 15;
	shr.s16 	%rs4, %rs2, 1;
	add.s16 	%rs5, %rs4, %rs3;
	mul.lo.s16 	%rs6, %rs5, 49;
	sub.s16 	%rs7, %rs1, %rs6;
	cvt.s32.s16 	%r12, %rs7;
	add.s32 	%r13, %r10, %r12;
	mad.lo.s32 	%r14, %r2, 49, %r13;
	cvta.to.global.u64 	%rd7, %rd1;
	add.s64 	%rd9, %rd7, %rd5;
	ld.global.nc.f32 	%f1, [%rd9];
	cvta.to.global.u64 	%rd10, %rd3;
	mul.wide.s32 	%rd11, %r14, 4;
	add.s64 	%rd12, %rd10, %rd11;
	st.global.f32 	[%rd12], %f1;
$L__BB0_3:
	ret;

}


// ===== COMPILED SASS (sm_100) =====

	.target	sm_100

	.elftype	@"ET_EXEC"


//--------------------- .note.nv.tkinfo           --------------------------
	.section	.note.nv.tkinfo,"",@"SHT_NOTE"
	.sectionflags	@"SHF_NOTE_NV_TKINFO"
	.tkinfo
        /*0018*/ 	.word	0x00000002
        /*0030*/ 	.string	""
        /*0030*/ 	.string	"ptxas"
        /*0030*/ 	.string	"Cuda compilation tools, release 13.0, V13.0.88"
        /*0030*/ 	.string	"Build cuda_13.0.r13.0/compiler.36424714_0"
        /*0030*/ 	.string	"-arch sm_100 -m 64 "



//--------------------- .note.nv.cuinfo           --------------------------
	.section	.note.nv.cuinfo,"",@"SHT_NOTE"
	.sectionflags	@"SHF_NOTE_NV_CUINFO"
        /*0018*/ 	.short	0x0002
        /*001a*/ 	.short	0x0064
        /*001c*/ 	.short	0x0082
	.zero		2


//--------------------- .nv.info                  --------------------------
	.section	.nv.info,"",@"SHT_CUDA_INFO"
	.align	4


	//----- nvinfo : EIATTR_REGCOUNT
	.align		4
        /*0000*/ 	.byte	0x04, 0x2f
        /*0002*/ 	.short	(.L_1 - .L_0)
	.align		4
.L_0:
        /*0004*/ 	.word	index@(_Z7scatterPKfPKiPf)
        /*0008*/ 	.word	0x0000000c


	//----- nvinfo : EIATTR_FRAME_SIZE
	.align		4
.L_1:
        /*000c*/ 	.byte	0x04, 0x11
        /*000e*/ 	.short	(.L_3 - .L_2)
	.align		4
.L_2:
        /*0010*/ 	.word	index@(_Z7scatterPKfPKiPf)
        /*0014*/ 	.word	0x00000000


	//----- nvinfo : EIATTR_MIN_STACK_SIZE
	.align		4
.L_3:
        /*0018*/ 	.byte	0x04, 0x12
        /*001a*/ 	.short	(.L_5 - .L_4)
	.align		4
.L_4:
        /*001c*/ 	.word	index@(_Z7scatterPKfPKiPf)
        /*0020*/ 	.word	0x00000000
.L_5:


//--------------------- .nv.compat                --------------------------
	.section	.nv.compat,"",@"SHT_CUDA_COMPAT_INFO"
	.align	4
        /*0000*/ 	.byte	0x02, 0x09, 0x00, 0x00, 0x02, 0x02, 0x01, 0x00, 0x02, 0x05, 0x05, 0x00, 0x03, 0x07, 0x01, 0x01
        /*0010*/ 	.byte	0x02, 0x03, 0x00, 0x00, 0x02, 0x06, 0x01, 0x00, 0x04, 0x0b, 0x08, 0x00, 0x09, 0x00, 0x00, 0x00
        /*0020*/ 	.byte	0x00, 0x00, 0x00, 0x00


//--------------------- .nv.info._Z7scatterPKfPKiPf --------------------------
	.section	.nv.info._Z7scatterPKfPKiPf,"",@"SHT_CUDA_INFO"
	.sectionflags	@""
	.align	4


	//----- nvinfo : EIATTR_CUDA_API_VERSION
	.align		4
        /*0000*/ 	.byte	0x04, 0x37
        /*0002*/ 	.short	(.L_7 - .L_6)
.L_6:
        /*0004*/ 	.word	0x00000082


	//----- nvinfo : EIATTR_KPARAM_INFO
	.align		4
.L_7:
        /*0008*/ 	.byte	0x04, 0x17
        /*000a*/ 	.short	(.L_9 - .L_8)
.L_8:
        /*000c*/ 	.word	0x00000000
        /*0010*/ 	.short	0x0002
        /*0012*/ 	.short	0x0010
        /*0014*/ 	.byte	0x00, 0xf5, 0x21, 0x00


	//----- nvinfo : EIATTR_KPARAM_INFO
	.align		4
.L_9:
        /*0018*/ 	.byte	0x04, 0x17
        /*001a*/ 	.short	(.L_11 - .L_10)
.L_10:
        /*001c*/ 	.word	0x00000000
        /*0020*/ 	.short	0x0001
        /*0022*/ 	.short	0x0008
        /*0024*/ 	.byte	0x00, 0xf5, 0x21, 0x00


	//----- nvinfo : EIATTR_KPARAM_INFO
	.align		4
.L_11:
        /*0028*/ 	.byte	0x04, 0x17
        /*002a*/ 	.short	(.L_13 - .L_12)
.L_12:
        /*002c*/ 	.word	0x00000000
        /*0030*/ 	.short	0x0000
        /*0032*/ 	.short	0x0000
        /*0034*/ 	.byte	0x00, 0xf5, 0x21, 0x00


	//----- nvinfo : EIATTR_SPARSE_MMA_MASK
	.align		4
.L_13:
        /*0038*/ 	.byte	0x03, 0x50
        /*003a*/ 	.short	0x0000


	//----- nvinfo : EIATTR_MAXREG_COUNT
	.align		4
        /*003c*/ 	.byte	0x03, 0x1b
        /*003e*/ 	.short	0x00ff


	//----- nvinfo : EIATTR_MERCURY_ISA_VERSION
	.align		4
        /*0040*/ 	.byte	0x03, 0x5f
        /*0042*/ 	.short	0x0101


	//----- nvinfo : EIATTR_VRC_CTA_INIT_COUNT
	.align		4
        /*0044*/ 	.byte	0x02, 0x4a
	.zero		1
	.zero		1


	//----- nvinfo : EIATTR_EXIT_INSTR_OFFSETS
	.align		4
        /*0048*/ 	.byte	0x04, 0x1c
        /*004a*/ 	.short	(.L_15 - .L_14)


	//   ....[0]....
.L_14:
        /*004c*/ 	.word	0x00000060


	//   ....[1]....
        /*0050*/ 	.word	0x000000c0


	//   ....[2]....
        /*0054*/ 	.word	0x00000250


	//----- nvinfo : EIATTR_CBANK_PARAM_SIZE
	.align		4
.L_15:
        /*0058*/ 	.byte	0x03, 0x19
        /*005a*/ 	.short	0x0018


	//----- nvinfo : EIATTR_PARAM_CBANK
	.align		4
        /*005c*/ 	.byte	0x04, 0x0a
        /*005e*/ 	.short	(.L_17 - .L_16)
	.align		4
.L_16:
        /*0060*/ 	.word	index@(.nv.constant0._Z7scatterPKfPKiPf)
        /*0064*/ 	.short	0x0380
        /*0066*/ 	.short	0x0018


	//----- nvinfo : EIATTR_SW_WAR
	.align		4
.L_17:
        /*0068*/ 	.byte	0x04, 0x36
        /*006a*/ 	.short	(.L_19 - .L_18)
.L_18:
        /*006c*/ 	.word	0x00000008
.L_19:


//--------------------- .nv.callgraph             --------------------------
	.section	.nv.callgraph,"",@"SHT_CUDA_CALLGRAPH"
	.align	4
	.sectionentsize	8
	.align		4
        /*0000*/ 	.word	0x00000000
	.align		4
        /*0004*/ 	.word	0xffffffff
	.align		4
        /*0008*/ 	.word	0x00000000
	.align		4
        /*000c*/ 	.word	0xfffffffe
	.align		4
        /*0010*/ 	.word	0x00000000
	.align		4
        /*0014*/ 	.word	0xfffffffd
	.align		4
        /*0018*/ 	.word	0x00000000
	.align		4
        /*001c*/ 	.word	0xfffffffc


//--------------------- .text._Z7scatterPKfPKiPf  --------------------------
	.section	.text._Z7scatterPKfPKiPf,"ax",@progbits
	.align	128
        .global         _Z7scatterPKfPKiPf
        .type           _Z7scatterPKfPKiPf,@function
        .size           _Z7scatterPKfPKiPf,(.L_x_1 - _Z7scatterPKfPKiPf)
        .other          _Z7scatterPKfPKiPf,@"STO_CUDA_ENTRY STV_DEFAULT"
_Z7scatterPKfPKiPf:
.text._Z7scatterPKfPKiPf:
[----:B------:R-:W-:Y:S01]  /*0000*/  LDC R1, c[0x0][0x37c] ;  /* 0x0000df00ff017b82 */ /* 0x000fe20000000800 */
[----:B------:R-:W0:Y:S07]  /*0010*/  S2R R0, SR_TID.X ;  /* 0x0000000000007919 */ /* 0x000e2e0000002100 */
[----:B------:R-:W0:Y:S08]  /*0020*/  S2UR UR4, SR_CTAID.X ;  /* 0x00000000000479c3 */ /* 0x000e300000002500 */
[----:B------:R-:W0:Y:S02]  /*0030*/  LDC R5, c[0x0][0x360] ;  /* 0x0000d800ff057b82 */ /* 0x000e240000000800 */
[----:B0-----:R-:W-:-:S05]  /*0040*/  IMAD R5, R5, UR4, R0 ;  /* 0x0000000405057c24 */ /* 0x001fca000f8e0200 */
[----:B------:R-:W-:-:S13]  /*0050*/  ISETP.GT.AND P0, PT, R5, 0x61ff, PT ;  /* 0x000061ff0500780c */ /* 0x000fda0003f04270 */
[----:B------:R-:W-:Y:S05]  /*0060*/  @P0 EXIT ;  /* 0x000000000000094d */ /* 0x000fea0003800000 */
[----:B------:R-:W0:Y:S01]  /*0070*/  LDC.64 R2, c[0x0][0x388] ;  /* 0x0000e200ff027b82 */ /* 0x000e220000000a00 */
[----:B------:R-:W1:Y:S01]  /*0080*/  LDCU.64 UR4, c[0x0][0x358] ;  /* 0x00006b00ff0477ac */ /* 0x000e620008000a00 */
[----:B0-----:R-:W-:-:S05]  /*0090*/  IMAD.WIDE R2, R5, 0x4, R2 ;  /* 0x0000000405027825 */ /* 0x001fca00078e0202 */
[----:B-1----:R-:W2:Y:S02]  /*00a0*/  LDG.E.CONSTANT R0, desc[UR4][R2.64] ;  /* 0x0000000402007981 */ /* 0x002ea4000c1e9900 */
[----:B--2---:R-:W-:-:S13]  /*00b0*/  ISETP.GT.U32.AND P0, PT, R0, 0x1ff, PT ;  /* 0x000001ff0000780c */ /* 0x004fda0003f04070 */
[----:B------:R-:W-:Y:S05]  /*00c0*/  @P0 EXIT ;  /* 0x000000000000094d */ /* 0x000fea0003800000 */
[----:B------:R-:W0:Y:S02]  /*00d0*/  LDC.64 R2, c[0x0][0x380] ;  /* 0x0000e000ff027b82 */ /* 0x000e240000000a00 */
[----:B0-----:R-:W-:-:S05]  /*00e0*/  IMAD.WIDE R2, R5, 0x4, R2 ;  /* 0x0000000405027825 */ /* 0x001fca00078e0202 */
[----:B------:R0:W2:Y:S01]  /*00f0*/  LDG.E.CONSTANT R9, desc[UR4][R2.64] ;  /* 0x0000000402097981 */ /* 0x0000a2000c1e9900 */
[----:B------:R-:W-:-:S05]  /*0100*/  IMAD.HI R4, R5, 0x5397829d, RZ ;  /* 0x5397829d05047827 */ /* 0x000fca00078e02ff */
[----:B------:R-:W-:-:S04]  /*0110*/  SHF.R.U32.HI R7, RZ, 0x1f, R4 ;  /* 0x0000001fff077819 */ /* 0x000fc80000011604 */
[----:B------:R-:W-:-:S05]  /*0120*/  LEA.HI.SX32 R4, R4, R7, 0x13 ;  /* 0x0000000704047211 */ /* 0x000fca00078f9aff */
[----:B------:R-:W-:-:S05]  /*0130*/  IMAD R5, R4, -0x6200, R5 ;  /* 0xffff9e0004057824 */ /* 0x000fca00078e0205 */
[----:B------:R-:W-:-:S05]  /*0140*/  PRMT R6, R5, 0x9910, RZ ;  /* 0x0000991005067816 */ /* 0x000fca00000000ff */
[----:B------:R-:W-:-:S05]  /*0150*/  IMAD R7, R6, 0xa73, RZ ;  /* 0x00000a7306077824 */ /* 0x000fca00078e02ff */
[----:B------:R-:W-:-:S04]  /*0160*/  SHF.R.S32.HI R6, RZ, 0x10, R7 ;  /* 0x00000010ff067819 */ /* 0x000fc80000011407 */
[----:B------:R-:W-:-:S04]  /*0170*/  LOP3.LUT R6, R6, 0xffff, RZ, 0xc0, !PT ;  /* 0x0000ffff06067812 */ /* 0x000fc800078ec0ff */
[----:B------:R-:W-:-:S04]  /*0180*/  SHF.R.U32.HI R6, RZ, 0xf, R6 ;  /* 0x0000000fff067819 */ /* 0x000fc80000011606 */
[----:B------:R-:W-:-:S04]  /*0190*/  LEA.HI.SX32 R6, R7, R6, 0xf ;  /* 0x0000000607067211 */ /* 0x000fc800078f7aff */
[----:B0-----:R-:W-:-:S05]  /*01a0*/  PRMT R2, R6, 0x9910, RZ ;  /* 0x0000991006027816 */ /* 0x001fca00000000ff */
[----:B------:R-:W-:-:S04]  /*01b0*/  IMAD R2, R2, 0x31, RZ ;  /* 0x0000003102027824 */ /* 0x000fc800078e02ff */
[----:B------:R-:W-:-:S05]  /*01c0*/  IMAD.MOV R2, RZ, RZ, -R2 ;  /* 0x000000ffff027224 */ /* 0x000fca00078e0a02 */
[----:B------:R-:W-:Y:S02]  /*01d0*/  PRMT R6, R2, 0x7710, RZ ;  /* 0x0000771002067816 */ /* 0x000fe400000000ff */
[----:B------:R-:W0:Y:S03]  /*01e0*/  LDC.64 R2, c[0x0][0x390] ;  /* 0x0000e400ff027b82 */ /* 0x000e260000000a00 */
[----:B------:R-:W-:-:S05]  /*01f0*/  IMAD.IADD R5, R5, 0x1, R6 ;  /* 0x0000000105057824 */ /* 0x000fca00078e0206 */
[----:B------:R-:W-:-:S05]  /*0200*/  PRMT R5, R5, 0x9910, RZ ;  /* 0x0000991005057816 */ /* 0x000fca00000000ff */
[----:B------:R-:W-:-:S04]  /*0210*/  IMAD R5, R4, 0x6200, R5 ;  /* 0x0000620004057824 */ /* 0x000fc800078e0205 */
[----:B------:R-:W-:-:S04]  /*0220*/  IMAD R5, R0, 0x31, R5 ;  /* 0x0000003100057824 */ /* 0x000fc800078e0205 */
[----:B0-----:R-:W-:-:S05]  /*0230*/  IMAD.WIDE R2, R5, 0x4, R2 ;  /* 0x0000000405027825 */ /* 0x001fca00078e0202 */
[----:B--2---:R-:W-:Y:S01]  /*0240*/  STG.E desc[UR4][R2.64], R9 ;  /* 0x0000000902007986 */ /* 0x004fe2000c101904 */
[----:B------:R-:W-:Y:S05]  /*0250*/  EXIT ;  /* 0x000000000000794d */ /* 0x000fea0003800000 */
.L_x_0:
[----:B------:R-:W-:-:S00]  /*0260*/  BRA `(.L_x_0) ;  /* 0xfffffffc00fc7947 */ /* 0x000fc0000383ffff */
[----:B------:R-:W-:-:S00]  /*0270*/  NOP ;  /* 0x0000000000007918 */ /* 0x000fc00000000000 */
        /* <DEDUP_REMOVED lines=8> */
.L_x_1:


//--------------------- .nv.shared.reserved.0     --------------------------
	.section	.nv.shared.reserved.0,"aw",@nobits
	.weak		__nv_reservedSMEM_offset_0_alias
	.size		__nv_reservedSMEM_offset_0_alias, 0, 64
	.other		__nv_reservedSMEM_offset_0_alias,@"STO_CUDA_RESERVED_SHARED STV_DEFAULT"
__nv_reservedSMEM_offset_0_alias:
	.zero		0
	.zero		64


//--------------------- .nv.constant0._Z7scatterPKfPKiPf --------------------------
	.section	.nv.constant0._Z7scatterPKfPKiPf,"a",@progbits
	.sectionflags	@""
	.align	4
.nv.constant0._Z7scatterPKfPKiPf:
	.zero		920


//--------------------- SYMBOLS --------------------------

	.type		.nv.reservedSmem.offset0,@object
	.size		.nv.reservedSmem.offset0,0x4
